//
// Generated by NVIDIA NVVM Compiler
//
// Compiler Build ID: CL-36424714
// Cuda compilation tools, release 13.0, V13.0.88
// Based on NVVM 20.0.0
//

.version 9.0
.target sm_100
.address_size 64

	// .globl	_Z3addPiS_S_

.visible .entry _Z3addPiS_S_(
	.param .u64 .ptr .align 1 _Z3addPiS_S__param_0,
	.param .u64 .ptr .align 1 _Z3addPiS_S__param_1,
	.param .u64 .ptr .align 1 _Z3addPiS_S__param_2
)
{
	.reg .pred 	%p<2>;
	.reg .b32 	%r<8>;
	.reg .b64 	%rd<11>;

	ld.param.u64 	%rd1, [_Z3addPiS_S__param_0];
	ld.param.u64 	%rd2, [_Z3addPiS_S__param_1];
	ld.param.u64 	%rd3, [_Z3addPiS_S__param_2];
	mov.u32 	%r2, %ctaid.x;
	mov.u32 	%r3, %ntid.x;
	mov.u32 	%r4, %tid.x;
	mad.lo.s32 	%r1, %r2, %r3, %r4;
	setp.gt.s32 	%p1, %r1, 32767;
	@%p1 bra 	$L__BB0_2;
	cvta.to.global.u64 	%rd4, %rd1;
	cvta.to.global.u64 	%rd5, %rd2;
	cvta.to.global.u64 	%rd6, %rd3;
	mul.wide.s32 	%rd7, %r1, 4;
	add.s64 	%rd8, %rd4, %rd7;
	ld.global.u32 	%r5, [%rd8];
	add.s64 	%rd9, %rd5, %rd7;
	ld.global.u32 	%r6, [%rd9];
	add.s32 	%r7, %r6, %r5;
	add.s64 	%rd10, %rd6, %rd7;
	st.global.u32 	[%rd10], %r7;
$L__BB0_2:
	ret;

}


// ===== COMPILED SASS (sm_100) =====

	.target	sm_100

	.elftype	@"ET_EXEC"


//--------------------- .note.nv.tkinfo           --------------------------
	.section	.note.nv.tkinfo,"",@"SHT_NOTE"
	.sectionflags	@"SHF_NOTE_NV_TKINFO"
	.tkinfo
        /*0018*/ 	.word	0x00000002
        /*0030*/ 	.string	""
        /*0030*/ 	.string	"ptxas"
        /*0030*/ 	.string	"Cuda compilation tools, release 13.0, V13.0.88"
        /*0030*/ 	.string	"Build cuda_13.0.r13.0/compiler.36424714_0"
        /*0030*/ 	.string	"-arch sm_100 -m 64 "



//--------------------- .note.nv.cuinfo           --------------------------
	.section	.note.nv.cuinfo,"",@"SHT_NOTE"
	.sectionflags	@"SHF_NOTE_NV_CUINFO"
        /*0018*/ 	.short	0x0002
        /*001a*/ 	.short	0x0064
        /*001c*/ 	.short	0x0082
	.zero		2


//--------------------- .nv.info                  --------------------------
	.section	.nv.info,"",@"SHT_CUDA_INFO"
	.align	4


	//----- nvinfo : EIATTR_REGCOUNT
	.align		4
        /*0000*/ 	.byte	0x04, 0x2f
        /*0002*/ 	.short	(.L_1 - .L_0)
	.align		4
.L_0:
        /*0004*/ 	.word	index@(_Z3addPiS_S_)
        /*0008*/ 	.word	0x0000000c


	//----- nvinfo : EIATTR_FRAME_SIZE
	.align		4
.L_1:
        /*000c*/ 	.byte	0x04, 0x11
        /*000e*/ 	.short	(.L_3 - .L_2)
	.align		4
.L_2:
        /*0010*/ 	.word	index@(_Z3addPiS_S_)
        /*0014*/ 	.word	0x00000000


	//----- nvinfo : EIATTR_MIN_STACK_SIZE
	.align		4
.L_3:
        /*0018*/ 	.byte	0x04, 0x12
        /*001a*/ 	.short	(.L_5 - .L_4)
	.align		4
.L_4:
        /*001c*/ 	.word	index@(_Z3addPiS_S_)
        /*0020*/ 	.word	0x00000000
.L_5:


//--------------------- .nv.compat                --------------------------
	.section	.nv.compat,"",@"SHT_CUDA_COMPAT_INFO"
	.align	4
        /*0000*/ 	.byte	0x02, 0x09, 0x00, 0x00, 0x02, 0x02, 0x01, 0x00, 0x02, 0x05, 0x05, 0x00, 0x03, 0x07, 0x01, 0x01
        /*0010*/ 	.byte	0x02, 0x03, 0x00, 0x00, 0x02, 0x06, 0x01, 0x00, 0x04, 0x0b, 0x08, 0x00, 0x09, 0x00, 0x00, 0x00
        /*0020*/ 	.byte	0x00, 0x00, 0x00, 0x00


//--------------------- .nv.info._Z3addPiS_S_     --------------------------
	.section	.nv.info._Z3addPiS_S_,"",@"SHT_CUDA_INFO"
	.sectionflags	@""
	.align	4


	//----- nvinfo : EIATTR_CUDA_API_VERSION
	.align		4
        /*0000*/ 	.byte	0x04, 0x37
        /*0002*/ 	.short	(.L_7 - .L_6)
.L_6:
        /*0004*/ 	.word	0x00000082


	//----- nvinfo : EIATTR_KPARAM_INFO
	.align		4
.L_7:
        /*0008*/ 	.byte	0x04, 0x17
        /*000a*/ 	.short	(.L_9 - .L_8)
.L_8:
        /*000c*/ 	.word	0x00000000
        /*0010*/ 	.short	0x0002
        /*0012*/ 	.short	0x0010
        /*0014*/ 	.byte	0x00, 0xf5, 0x21, 0x00


	//----- nvinfo : EIATTR_KPARAM_INFO
	.align		4
.L_9:
        /*0018*/ 	.byte	0x04, 0x17
        /*001a*/ 	.short	(.L_11 - .L_10)
.L_10:
        /*001c*/ 	.word	0x00000000
        /*0020*/ 	.short	0x0001
        /*0022*/ 	.short	0x0008
        /*0024*/ 	.byte	0x00, 0xf5, 0x21, 0x00


	//----- nvinfo : EIATTR_KPARAM_INFO
	.align		4
.L_11:
        /*0028*/ 	.byte	0x04, 0x17
        /*002a*/ 	.short	(.L_13 - .L_12)
.L_12:
        /*002c*/ 	.word	0x00000000
        /*0030*/ 	.short	0x0000
        /*0032*/ 	.short	0x0000
        /*0034*/ 	.byte	0x00, 0xf5, 0x21, 0x00


	//----- nvinfo : EIATTR_SPARSE_MMA_MASK
	.align		4
.L_13:
        /*0038*/ 	.byte	0x03, 0x50
        /*003a*/ 	.short	0x0000


	//----- nvinfo : EIATTR_MAXREG_COUNT
	.align		4
        /*003c*/ 	.byte	0x03, 0x1b
        /*003e*/ 	.short	0x00ff


	//----- nvinfo : EIATTR_MERCURY_ISA_VERSION
	.align		4
        /*0040*/ 	.byte	0x03, 0x5f
        /*0042*/ 	.short	0x0101


	//----- nvinfo : EIATTR_VRC_CTA_INIT_COUNT
	.align		4
        /*0044*/ 	.byte	0x02, 0x4a
	.zero		1
	.zero		1


	//----- nvinfo : EIATTR_EXIT_INSTR_OFFSETS
	.align		4
        /*0048*/ 	.byte	0x04, 0x1c
        /*004a*/ 	.short	(.L_15 - .L_14)


	//   ....[0]....
.L_14:
        /*004c*/ 	.word	0x00000060


	//   ....[1]....
        /*0050*/ 	.word	0x00000120


	//----- nvinfo : EIATTR_CBANK_PARAM_SIZE
	.align		4
.L_15:
        /*0054*/ 	.byte	0x03, 0x19
        /*0056*/ 	.short	0x0018


	//----- nvinfo : EIATTR_PARAM_CBANK
	.align		4
        /*0058*/ 	.byte	0x04, 0x0a
        /*005a*/ 	.short	(.L_17 - .L_16)
	.align		4
.L_16:
        /*005c*/ 	.word	index@(.nv.constant0._Z3addPiS_S_)
        /*0060*/ 	.short	0x0380
        /*0062*/ 	.short	0x0018


	//----- nvinfo : EIATTR_SW_WAR
	.align		4
.L_17:
        /*0064*/ 	.byte	0x04, 0x36
        /*0066*/ 	.short	(.L_19 - .L_18)
.L_18:
        /*0068*/ 	.word	0x00000008
.L_19:


//--------------------- .nv.callgraph             --------------------------
	.section	.nv.callgraph,"",@"SHT_CUDA_CALLGRAPH"
	.align	4
	.sectionentsize	8
	.align		4
        /*0000*/ 	.word	0x00000000
	.align		4
        /*0004*/ 	.word	0xffffffff
	.align		4
        /*0008*/ 	.word	0x00000000
	.align		4
        /*000c*/ 	.word	0xfffffffe
	.align		4
        /*0010*/ 	.word	0x00000000
	.align		4
        /*0014*/ 	.word	0xfffffffd
	.align		4
        /*0018*/ 	.word	0x00000000
	.align		4
        /*001c*/ 	.word	0xfffffffc


//--------------------- .text._Z3addPiS_S_        --------------------------
	.section	.text._Z3addPiS_S_,"ax",@progbits
	.align	128
        .global         _Z3addPiS_S_
        .type           _Z3addPiS_S_,@function
        .size           _Z3addPiS_S_,(.L_x_1 - _Z3addPiS_S_)
        .other          _Z3addPiS_S_,@"STO_CUDA_ENTRY STV_DEFAULT"
_Z3addPiS_S_:
.text._Z3addPiS_S_:
[----:B------:R-:W-:Y:S01]  /*0000*/  LDC R1, c[0x0][0x37c] ;  /* 0x0000df00ff017b82 */ /* 0x000fe20000000800 */
[----:B------:R-:W0:Y:S07]  /*0010*/  S2R R0, SR_TID.X ;  /* 0x0000000000007919 */ /* 0x000e2e0000002100 */
[----:B------:R-:W0:Y:S08]  /*0020*/  S2UR UR4, SR_CTAID.X ;  /* 0x00000000000479c3 */ /* 0x000e300000002500 */
[----:B------:R-:W0:Y:S02]  /*0030*/  LDC R9, c[0x0][0x360] ;  /* 0x0000d800ff097b82 */ /* 0x000e240000000800 */
[----:B0-----:R-:W-:-:S05]  /*0040*/  IMAD R9, R9, UR4, R0 ;  /* 0x0000000409097c24 */ /* 0x001fca000f8e0200 */
[----:B------:R-:W-:-:S13]  /*0050*/  ISETP.GT.AND P0, PT, R9, 0x7fff, PT ;  /* 0x00007fff0900780c */ /* 0x000fda0003f04270 */
[----:B------:R-:W-:Y:S05]  /*0060*/  @P0 EXIT ;  /* 0x000000000000094d */ /* 0x000fea0003800000 */
[----:B------:R-:W0:Y:S01]  /*0070*/  LDC.64 R2, c[0x0][0x380] ;  /* 0x0000e000ff027b82 */ /* 0x000e220000000a00 */
[----:B------:R-:W1:Y:S07]  /*0080*/  LDCU.64 UR4, c[0x0][0x358] ;  /* 0x00006b00ff0477ac */ /* 0x000e6e0008000a00 */
[----:B------:R-:W2:Y:S08]  /*0090*/  LDC.64 R4, c[0x0][0x388] ;  /* 0x0000e200ff047b82 */ /* 0x000eb00000000a00 */
[----:B------:R-:W3:Y:S01]  /*00a0*/  LDC.64 R6, c[0x0][0x390] ;  /* 0x0000e400ff067b82 */ /* 0x000ee20000000a00 */
[----:B0-----:R-:W-:-:S06]  /*00b0*/  IMAD.WIDE R2, R9, 0x4, R2 ;  /* 0x0000000409027825 */ /* 0x001fcc00078e0202 */
[----:B-1----:R-:W4:Y:S01]  /*00c0*/  LDG.E R2, desc[UR4][R2.64] ;  /* 0x0000000402027981 */ /* 0x002f22000c1e1900 */
[----:B--2---:R-:W-:-:S06]  /*00d0*/  IMAD.WIDE R4, R9, 0x4, R4 ;  /* 0x0000000409047825 */ /* 0x004fcc00078e0204 */
[----:B------:R-:W4:Y:S01]  /*00e0*/  LDG.E R5, desc[UR4][R4.64] ;  /* 0x0000000404057981 */ /* 0x000f22000c1e1900 */
[----:B---3--:R-:W-:Y:S01]  /*00f0*/  IMAD.WIDE R6, R9, 0x4, R6 ;  /* 0x0000000409067825 */ /* 0x008fe200078e0206 */
[----:B----4-:R-:W-:-:S05]  /*0100*/  IADD3 R9, PT, PT, R2, R5, RZ ;  /* 0x0000000502097210 */ /* 0x010fca0007ffe0ff */
[----:B------:R-:W-:Y:S01]  /*0110*/  STG.E desc[UR4][R6.64], R9 ;  /* 0x0000000906007986 */ /* 0x000fe2000c101904 */
[----:B------:R-:W-:Y:S05]  /*0120*/  EXIT ;  /* 0x000000000000794d */ /* 0x000fea0003800000 */
.L_x_0:
[----:B------:R-:W-:-:S00]  /*0130*/  BRA `(.L_x_0) ;  /* 0xfffffffc00fc7947 */ /* 0x000fc0000383ffff */
[----:B------:R-:W-:-:S00]  /*0140*/  NOP ;  /* 0x0000000000007918 */ /* 0x000fc00000000000 */
        /* <DEDUP_REMOVED lines=11> */
.L_x_1:


//--------------------- .nv.shared.reserved.0     --------------------------
	.section	.nv.shared.reserved.0,"aw",@nobits
	.weak		__nv_reservedSMEM_offset_0_alias
	.size		__nv_reservedSMEM_offset_0_alias, 0, 64
	.other		__nv_reservedSMEM_offset_0_alias,@"STO_CUDA_RESERVED_SHARED STV_DEFAULT"
__nv_reservedSMEM_offset_0_alias:
	.zero		0
	.zero		64


//--------------------- .nv.constant0._Z3addPiS_S_ --------------------------
	.section	.nv.constant0._Z3addPiS_S_,"a",@progbits
	.sectionflags	@""
	.align	4
.nv.constant0._Z3addPiS_S_:
	.zero		920


//--------------------- SYMBOLS --------------------------

	.type		.nv.reservedSmem.offset0,@object
	.size		.nv.reservedSmem.offset0,0x4
